//
// Generated by NVIDIA NVVM Compiler
//
// Compiler Build ID: CL-36424714
// Cuda compilation tools, release 13.0, V13.0.88
// Based on NVVM 20.0.0
//

.version 9.0
.target sm_100
.address_size 64

	// .globl	_Z6kernelPiS_

.visible .entry _Z6kernelPiS_(
	.param .u64 .ptr .align 1 _Z6kernelPiS__param_0,
	.param .u64 .ptr .align 1 _Z6kernelPiS__param_1
)
{
	.reg .pred 	%p<3>;
	.reg .b32 	%r<5>;
	.reg .b64 	%rd<5>;

	ld.param.u64 	%rd1, [_Z6kernelPiS__param_0];
	ld.param.u64 	%rd2, [_Z6kernelPiS__param_1];
	mov.u32 	%r1, %tid.x;
	setp.ne.s32 	%p1, %r1, 0;
	@%p1 bra 	$L__BB0_2;
	cvta.to.global.u64 	%rd3, %rd1;
	cvta.to.global.u64 	%rd4, %rd2;
	ld.global.u32 	%r2, [%rd3];
	ld.global.u32 	%r3, [%rd3+4];
	setp.le.s32 	%p2, %r2, %r3;
	selp.u32 	%r4, 1, 0, %p2;
	st.global.u32 	[%rd4], %r4;
$L__BB0_2:
	ret;

}


// ===== COMPILED SASS (sm_100) =====

	.target	sm_100

	.elftype	@"ET_EXEC"


//--------------------- .note.nv.tkinfo           --------------------------
	.section	.note.nv.tkinfo,"",@"SHT_NOTE"
	.sectionflags	@"SHF_NOTE_NV_TKINFO"
	.tkinfo
        /*0018*/ 	.word	0x00000002
        /*0030*/ 	.string	""
        /*0030*/ 	.string	"ptxas"
        /*0030*/ 	.string	"Cuda compilation tools, release 13.0, V13.0.88"
        /*0030*/ 	.string	"Build cuda_13.0.r13.0/compiler.36424714_0"
        /*0030*/ 	.string	"-arch sm_100 -m 64 "



//--------------------- .note.nv.cuinfo           --------------------------
	.section	.note.nv.cuinfo,"",@"SHT_NOTE"
	.sectionflags	@"SHF_NOTE_NV_CUINFO"
        /*0018*/ 	.short	0x0002
        /*001a*/ 	.short	0x0064
        /*001c*/ 	.short	0x0082
	.zero		2


//--------------------- .nv.info                  --------------------------
	.section	.nv.info,"",@"SHT_CUDA_INFO"
	.align	4


	//----- nvinfo : EIATTR_REGCOUNT
	.align		4
        /*0000*/ 	.byte	0x04, 0x2f
        /*0002*/ 	.short	(.L_1 - .L_0)
	.align		4
.L_0:
        /*0004*/ 	.word	index@(_Z6kernelPiS_)
        /*0008*/ 	.word	0x0000000a


	//----- nvinfo : EIATTR_FRAME_SIZE
	.align		4
.L_1:
        /*000c*/ 	.byte	0x04, 0x11
        /*000e*/ 	.short	(.L_3 - .L_2)
	.align		4
.L_2:
        /*0010*/ 	.word	index@(_Z6kernelPiS_)
        /*0014*/ 	.word	0x00000000


	//----- nvinfo : EIATTR_MIN_STACK_SIZE
	.align		4
.L_3:
        /*0018*/ 	.byte	0x04, 0x12
        /*001a*/ 	.short	(.L_5 - .L_4)
	.align		4
.L_4:
        /*001c*/ 	.word	index@(_Z6kernelPiS_)
        /*0020*/ 	.word	0x00000000
.L_5:


//--------------------- .nv.compat                --------------------------
	.section	.nv.compat,"",@"SHT_CUDA_COMPAT_INFO"
	.align	4
        /*0000*/ 	.byte	0x02, 0x09, 0x00, 0x00, 0x02, 0x02, 0x01, 0x00, 0x02, 0x05, 0x05, 0x00, 0x03, 0x07, 0x01, 0x01
        /*0010*/ 	.byte	0x02, 0x03, 0x00, 0x00, 0x02, 0x06, 0x01, 0x00, 0x04, 0x0b, 0x08, 0x00, 0x09, 0x00, 0x00, 0x00
        /*0020*/ 	.byte	0x00, 0x00, 0x00, 0x00


//--------------------- .nv.info._Z6kernelPiS_    --------------------------
	.section	.nv.info._Z6kernelPiS_,"",@"SHT_CUDA_INFO"
	.sectionflags	@""
	.align	4


	//----- nvinfo : EIATTR_CUDA_API_VERSION
	.align		4
        /*0000*/ 	.byte	0x04, 0x37
        /*0002*/ 	.short	(.L_7 - .L_6)
.L_6:
        /*0004*/ 	.word	0x00000082


	//----- nvinfo : EIATTR_KPARAM_INFO
	.align		4
.L_7:
        /*0008*/ 	.byte	0x04, 0x17
        /*000a*/ 	.short	(.L_9 - .L_8)
.L_8:
        /*000c*/ 	.word	0x00000000
        /*0010*/ 	.short	0x0001
        /*0012*/ 	.short	0x0008
        /*0014*/ 	.byte	0x00, 0xf5, 0x21, 0x00


	//----- nvinfo : EIATTR_KPARAM_INFO
	.align		4
.L_9:
        /*0018*/ 	.byte	0x04, 0x17
        /*001a*/ 	.short	(.L_11 - .L_10)
.L_10:
        /*001c*/ 	.word	0x00000000
        /*0020*/ 	.short	0x0000
        /*0022*/ 	.short	0x0000
        /*0024*/ 	.byte	0x00, 0xf5, 0x21, 0x00


	//----- nvinfo : EIATTR_SPARSE_MMA_MASK
	.align		4
.L_11:
        /*0028*/ 	.byte	0x03, 0x50
        /*002a*/ 	.short	0x0000


	//----- nvinfo : EIATTR_MAXREG_COUNT
	.align		4
        /*002c*/ 	.byte	0x03, 0x1b
        /*002e*/ 	.short	0x00ff


	//----- nvinfo : EIATTR_MERCURY_ISA_VERSION
	.align		4
        /*0030*/ 	.byte	0x03, 0x5f
        /*0032*/ 	.short	0x0101


	//----- nvinfo : EIATTR_VRC_CTA_INIT_COUNT
	.align		4
        /*0034*/ 	.byte	0x02, 0x4a
	.zero		1
	.zero		1


	//----- nvinfo : EIATTR_EXIT_INSTR_OFFSETS
	.align		4
        /*0038*/ 	.byte	0x04, 0x1c
        /*003a*/ 	.short	(.L_13 - .L_12)


	//   ....[0]....
.L_12:
        /*003c*/ 	.word	0x00000030


	//   ....[1]....
        /*0040*/ 	.word	0x000000c0


	//----- nvinfo : EIATTR_CBANK_PARAM_SIZE
	.align		4
.L_13:
        /*0044*/ 	.byte	0x03, 0x19
        /*0046*/ 	.short	0x0010


	//----- nvinfo : EIATTR_PARAM_CBANK
	.align		4
        /*0048*/ 	.byte	0x04, 0x0a
        /*004a*/ 	.short	(.L_15 - .L_14)
	.align		4
.L_14:
        /*004c*/ 	.word	index@(.nv.constant0._Z6kernelPiS_)
        /*0050*/ 	.short	0x0380
        /*0052*/ 	.short	0x0010


	//----- nvinfo : EIATTR_SW_WAR
	.align		4
.L_15:
        /*0054*/ 	.byte	0x04, 0x36
        /*0056*/ 	.short	(.L_17 - .L_16)
.L_16:
        /*0058*/ 	.word	0x00000008
.L_17:


//--------------------- .nv.callgraph             --------------------------
	.section	.nv.callgraph,"",@"SHT_CUDA_CALLGRAPH"
	.align	4
	.sectionentsize	8
	.align		4
        /*0000*/ 	.word	0x00000000
	.align		4
        /*0004*/ 	.word	0xffffffff
	.align		4
        /*0008*/ 	.word	0x00000000
	.align		4
        /*000c*/ 	.word	0xfffffffe
	.align		4
        /*0010*/ 	.word	0x00000000
	.align		4
        /*0014*/ 	.word	0xfffffffd
	.align		4
        /*0018*/ 	.word	0x00000000
	.align		4
        /*001c*/ 	.word	0xfffffffc


//--------------------- .text._Z6kernelPiS_       --------------------------
	.section	.text._Z6kernelPiS_,"ax",@progbits
	.align	128
        .global         _Z6kernelPiS_
        .type           _Z6kernelPiS_,@function
        .size           _Z6kernelPiS_,(.L_x_1 - _Z6kernelPiS_)
        .other          _Z6kernelPiS_,@"STO_CUDA_ENTRY STV_DEFAULT"
_Z6kernelPiS_:
.text._Z6kernelPiS_:
[----:B------:R-:W-:Y:S01]  /*0000*/  LDC R1, c[0x0][0x37c] ;  /* 0x0000df00ff017b82 */ /* 0x000fe20000000800 */
[----:B------:R-:W0:Y:S02]  /*0010*/  S2R R0, SR_TID.X ;  /* 0x0000000000007919 */ /* 0x000e240000002100 */
[----:B0-----:R-:W-:-:S13]  /*0020*/  ISETP.NE.AND P0, PT, R0, RZ, PT ;  /* 0x000000ff0000720c */ /* 0x001fda0003f05270 */
[----:B------:R-:W-:Y:S05]  /*0030*/  @P0 EXIT ;  /* 0x000000000000094d */ /* 0x000fea0003800000 */
[----:B------:R-:W0:Y:S01]  /*0040*/  LDC.64 R2, c[0x0][0x380] ;  /* 0x0000e000ff027b82 */ /* 0x000e220000000a00 */
[----:B------:R-:W0:Y:S02]  /*0050*/  LDCU.64 UR4, c[0x0][0x358] ;  /* 0x00006b00ff0477ac */ /* 0x000e240008000a00 */
[----:B0-----:R-:W2:Y:S04]  /*0060*/  LDG.E R0, desc[UR4][R2.64] ;  /* 0x0000000402007981 */ /* 0x001ea8000c1e1900 */
[----:B------:R-:W2:Y:S01]  /*0070*/  LDG.E R7, desc[UR4][R2.64+0x4] ;  /* 0x0000040402077981 */ /* 0x000ea2000c1e1900 */
[----:B------:R-:W0:Y:S01]  /*0080*/  LDC.64 R4, c[0x0][0x388] ;  /* 0x0000e200ff047b82 */ /* 0x000e220000000a00 */
[----:B--2---:R-:W-:-:S04]  /*0090*/  ISETP.GT.AND P0, PT, R0, R7, PT ;  /* 0x000000070000720c */ /* 0x004fc80003f04270 */
[----:B------:R-:W-:-:S05]  /*00a0*/  SEL R7, RZ, 0x1, P0 ;  /* 0x00000001ff077807 */ /* 0x000fca0000000000 */
[----:B0-----:R-:W-:Y:S01]  /*00b0*/  STG.E desc[UR4][R4.64], R7 ;  /* 0x0000000704007986 */ /* 0x001fe2000c101904 */
[----:B------:R-:W-:Y:S05]  /*00c0*/  EXIT ;  /* 0x000000000000794d */ /* 0x000fea0003800000 */
.L_x_0:
[----:B------:R-:W-:-:S00]  /*00d0*/  BRA `(.L_x_0) ;  /* 0xfffffffc00fc7947 */ /* 0x000fc0000383ffff */
[----:B------:R-:W-:-:S00]  /*00e0*/  NOP ;  /* 0x0000000000007918 */ /* 0x000fc00000000000 */
        /* <DEDUP_REMOVED lines=9> */
.L_x_1:


//--------------------- .nv.shared.reserved.0     --------------------------
	.section	.nv.shared.reserved.0,"aw",@nobits
	.weak		__nv_reservedSMEM_offset_0_alias
	.size		__nv_reservedSMEM_offset_0_alias, 0, 64
	.other		__nv_reservedSMEM_offset_0_alias,@"STO_CUDA_RESERVED_SHARED STV_DEFAULT"
__nv_reservedSMEM_offset_0_alias:
	.zero		0
	.zero		64


//--------------------- .nv.constant0._Z6kernelPiS_ --------------------------
	.section	.nv.constant0._Z6kernelPiS_,"a",@progbits
	.sectionflags	@""
	.align	4
.nv.constant0._Z6kernelPiS_:
	.zero		912


//--------------------- SYMBOLS --------------------------

	.type		.nv.reservedSmem.offset0,@object
	.size		.nv.reservedSmem.offset0,0x4
